//
// Generated by NVIDIA NVVM Compiler
//
// Compiler Build ID: CL-36424714
// Cuda compilation tools, release 13.0, V13.0.88
// Based on NVVM 20.0.0
//

.version 9.0
.target sm_100
.address_size 64

	// .globl	_Z20niepoprawnyHistogramPfPiii
.extern .shared .align 16 .b8 histoShared[];

.visible .entry _Z20niepoprawnyHistogramPfPiii(
	.param .u64 .ptr .align 1 _Z20niepoprawnyHistogramPfPiii_param_0,
	.param .u64 .ptr .align 1 _Z20niepoprawnyHistogramPfPiii_param_1,
	.param .u32 _Z20niepoprawnyHistogramPfPiii_param_2,
	.param .u32 _Z20niepoprawnyHistogramPfPiii_param_3
)
{
	.reg .pred 	%p<7>;
	.reg .b32 	%r<47>;
	.reg .b32 	%f<12>;
	.reg .b64 	%rd<23>;

	ld.param.u64 	%rd3, [_Z20niepoprawnyHistogramPfPiii_param_0];
	ld.param.u64 	%rd4, [_Z20niepoprawnyHistogramPfPiii_param_1];
	ld.param.u32 	%r12, [_Z20niepoprawnyHistogramPfPiii_param_2];
	ld.param.u32 	%r13, [_Z20niepoprawnyHistogramPfPiii_param_3];
	cvta.to.global.u64 	%rd1, %rd4;
	cvta.to.global.u64 	%rd2, %rd3;
	mov.u32 	%r14, %nctaid.x;
	mov.u32 	%r15, %ntid.x;
	mul.lo.s32 	%r1, %r14, %r15;
	mov.u32 	%r16, %ctaid.x;
	mov.u32 	%r17, %tid.x;
	mad.lo.s32 	%r45, %r16, %r15, %r17;
	setp.ge.s32 	%p1, %r45, %r12;
	@%p1 bra 	$L__BB0_7;
	cvt.rn.f32.s32 	%f1, %r13;
	add.s32 	%r18, %r45, %r1;
	max.s32 	%r19, %r12, %r18;
	setp.lt.s32 	%p2, %r18, %r12;
	selp.u32 	%r20, 1, 0, %p2;
	add.s32 	%r21, %r18, %r20;
	sub.s32 	%r22, %r19, %r21;
	div.u32 	%r23, %r22, %r1;
	add.s32 	%r3, %r23, %r20;
	and.b32  	%r24, %r3, 3;
	setp.eq.s32 	%p3, %r24, 3;
	@%p3 bra 	$L__BB0_4;
	add.s32 	%r25, %r3, 1;
	and.b32  	%r26, %r25, 3;
	neg.s32 	%r43, %r26;
$L__BB0_3:
	.pragma "nounroll";
	mul.wide.s32 	%rd5, %r45, 4;
	add.s64 	%rd6, %rd2, %rd5;
	ld.global.f32 	%f2, [%rd6];
	mul.f32 	%f3, %f2, %f1;
	cvt.rzi.s32.f32 	%r27, %f3;
	mul.wide.s32 	%rd7, %r27, 4;
	add.s64 	%rd8, %rd1, %rd7;
	ld.global.u32 	%r28, [%rd8];
	add.s32 	%r29, %r28, 1;
	st.global.u32 	[%rd8], %r29;
	add.s32 	%r45, %r45, %r1;
	add.s32 	%r43, %r43, 1;
	setp.ne.s32 	%p4, %r43, 0;
	@%p4 bra 	$L__BB0_3;
$L__BB0_4:
	setp.lt.u32 	%p5, %r3, 3;
	@%p5 bra 	$L__BB0_7;
	mul.wide.s32 	%rd13, %r1, 4;
	shl.b32 	%r42, %r1, 2;
$L__BB0_6:
	mul.wide.s32 	%rd9, %r45, 4;
	add.s64 	%rd10, %rd2, %rd9;
	ld.global.f32 	%f4, [%rd10];
	mul.f32 	%f5, %f4, %f1;
	cvt.rzi.s32.f32 	%r30, %f5;
	mul.wide.s32 	%rd11, %r30, 4;
	add.s64 	%rd12, %rd1, %rd11;
	ld.global.u32 	%r31, [%rd12];
	add.s32 	%r32, %r31, 1;
	st.global.u32 	[%rd12], %r32;
	add.s64 	%rd14, %rd10, %rd13;
	ld.global.f32 	%f6, [%rd14];
	mul.f32 	%f7, %f6, %f1;
	cvt.rzi.s32.f32 	%r33, %f7;
	mul.wide.s32 	%rd15, %r33, 4;
	add.s64 	%rd16, %rd1, %rd15;
	ld.global.u32 	%r34, [%rd16];
	add.s32 	%r35, %r34, 1;
	st.global.u32 	[%rd16], %r35;
	add.s64 	%rd17, %rd14, %rd13;
	ld.global.f32 	%f8, [%rd17];
	mul.f32 	%f9, %f8, %f1;
	cvt.rzi.s32.f32 	%r36, %f9;
	mul.wide.s32 	%rd18, %r36, 4;
	add.s64 	%rd19, %rd1, %rd18;
	ld.global.u32 	%r37, [%rd19];
	add.s32 	%r38, %r37, 1;
	st.global.u32 	[%rd19], %r38;
	add.s64 	%rd20, %rd17, %rd13;
	ld.global.f32 	%f10, [%rd20];
	mul.f32 	%f11, %f10, %f1;
	cvt.rzi.s32.f32 	%r39, %f11;
	mul.wide.s32 	%rd21, %r39, 4;
	add.s64 	%rd22, %rd1, %rd21;
	ld.global.u32 	%r40, [%rd22];
	add.s32 	%r41, %r40, 1;
	st.global.u32 	[%rd22], %r41;
	add.s32 	%r45, %r42, %r45;
	setp.lt.s32 	%p6, %r45, %r12;
	@%p6 bra 	$L__BB0_6;
$L__BB0_7:
	ret;

}
	// .globl	_Z15prostyHistogramPfPiii
.visible .entry _Z15prostyHistogramPfPiii(
	.param .u64 .ptr .align 1 _Z15prostyHistogramPfPiii_param_0,
	.param .u64 .ptr .align 1 _Z15prostyHistogramPfPiii_param_1,
	.param .u32 _Z15prostyHistogramPfPiii_param_2,
	.param .u32 _Z15prostyHistogramPfPiii_param_3
)
{
	.reg .pred 	%p<7>;
	.reg .b32 	%r<42>;
	.reg .b32 	%f<12>;
	.reg .b64 	%rd<23>;

	ld.param.u64 	%rd3, [_Z15prostyHistogramPfPiii_param_0];
	ld.param.u64 	%rd4, [_Z15prostyHistogramPfPiii_param_1];
	ld.param.u32 	%r12, [_Z15prostyHistogramPfPiii_param_2];
	ld.param.u32 	%r13, [_Z15prostyHistogramPfPiii_param_3];
	cvta.to.global.u64 	%rd1, %rd4;
	cvta.to.global.u64 	%rd2, %rd3;
	mov.u32 	%r14, %nctaid.x;
	mov.u32 	%r15, %ntid.x;
	mul.lo.s32 	%r1, %r14, %r15;
	mov.u32 	%r16, %ctaid.x;
	mov.u32 	%r17, %tid.x;
	mad.lo.s32 	%r40, %r16, %r15, %r17;
	setp.ge.s32 	%p1, %r40, %r12;
	@%p1 bra 	$L__BB1_7;
	cvt.rn.f32.s32 	%f1, %r13;
	add.s32 	%r18, %r40, %r1;
	max.s32 	%r19, %r12, %r18;
	setp.lt.s32 	%p2, %r18, %r12;
	selp.u32 	%r20, 1, 0, %p2;
	add.s32 	%r21, %r18, %r20;
	sub.s32 	%r22, %r19, %r21;
	div.u32 	%r23, %r22, %r1;
	add.s32 	%r3, %r23, %r20;
	and.b32  	%r24, %r3, 3;
	setp.eq.s32 	%p3, %r24, 3;
	@%p3 bra 	$L__BB1_4;
	add.s32 	%r25, %r3, 1;
	and.b32  	%r26, %r25, 3;
	neg.s32 	%r38, %r26;
$L__BB1_3:
	.pragma "nounroll";
	mul.wide.s32 	%rd5, %r40, 4;
	add.s64 	%rd6, %rd2, %rd5;
	ld.global.f32 	%f2, [%rd6];
	mul.f32 	%f3, %f2, %f1;
	cvt.rzi.s32.f32 	%r27, %f3;
	mul.wide.s32 	%rd7, %r27, 4;
	add.s64 	%rd8, %rd1, %rd7;
	atom.global.add.u32 	%r28, [%rd8], 1;
	add.s32 	%r40, %r40, %r1;
	add.s32 	%r38, %r38, 1;
	setp.ne.s32 	%p4, %r38, 0;
	@%p4 bra 	$L__BB1_3;
$L__BB1_4:
	setp.lt.u32 	%p5, %r3, 3;
	@%p5 bra 	$L__BB1_7;
	mul.wide.s32 	%rd13, %r1, 4;
	shl.b32 	%r37, %r1, 2;
$L__BB1_6:
	mul.wide.s32 	%rd9, %r40, 4;
	add.s64 	%rd10, %rd2, %rd9;
	ld.global.f32 	%f4, [%rd10];
	mul.f32 	%f5, %f4, %f1;
	cvt.rzi.s32.f32 	%r29, %f5;
	mul.wide.s32 	%rd11, %r29, 4;
	add.s64 	%rd12, %rd1, %rd11;
	atom.global.add.u32 	%r30, [%rd12], 1;
	add.s64 	%rd14, %rd10, %rd13;
	ld.global.f32 	%f6, [%rd14];
	mul.f32 	%f7, %f6, %f1;
	cvt.rzi.s32.f32 	%r31, %f7;
	mul.wide.s32 	%rd15, %r31, 4;
	add.s64 	%rd16, %rd1, %rd15;
	atom.global.add.u32 	%r32, [%rd16], 1;
	add.s64 	%rd17, %rd14, %rd13;
	ld.global.f32 	%f8, [%rd17];
	mul.f32 	%f9, %f8, %f1;
	cvt.rzi.s32.f32 	%r33, %f9;
	mul.wide.s32 	%rd18, %r33, 4;
	add.s64 	%rd19, %rd1, %rd18;
	atom.global.add.u32 	%r34, [%rd19], 1;
	add.s64 	%rd20, %rd17, %rd13;
	ld.global.f32 	%f10, [%rd20];
	mul.f32 	%f11, %f10, %f1;
	cvt.rzi.s32.f32 	%r35, %f11;
	mul.wide.s32 	%rd21, %r35, 4;
	add.s64 	%rd22, %rd1, %rd21;
	atom.global.add.u32 	%r36, [%rd22], 1;
	add.s32 	%r40, %r37, %r40;
	setp.lt.s32 	%p6, %r40, %r12;
	@%p6 bra 	$L__BB1_6;
$L__BB1_7:
	ret;

}
	// .globl	_Z15lepszyHistogramPfPiii
.visible .entry _Z15lepszyHistogramPfPiii(
	.param .u64 .ptr .align 1 _Z15lepszyHistogramPfPiii_param_0,
	.param .u64 .ptr .align 1 _Z15lepszyHistogramPfPiii_param_1,
	.param .u32 _Z15lepszyHistogramPfPiii_param_2,
	.param .u32 _Z15lepszyHistogramPfPiii_param_3
)
{
	.reg .pred 	%p<7>;
	.reg .b32 	%r<36>;
	.reg .b32 	%f<4>;
	.reg .b64 	%rd<9>;

	ld.param.u64 	%rd3, [_Z15lepszyHistogramPfPiii_param_0];
	ld.param.u64 	%rd4, [_Z15lepszyHistogramPfPiii_param_1];
	ld.param.u32 	%r15, [_Z15lepszyHistogramPfPiii_param_2];
	ld.param.u32 	%r14, [_Z15lepszyHistogramPfPiii_param_3];
	mov.u32 	%r16, %nctaid.x;
	div.u32 	%r17, %r15, %r16;
	mov.u32 	%r18, %ctaid.x;
	mul.lo.s32 	%r1, %r17, %r18;
	add.s32 	%r2, %r1, %r17;
	mov.u32 	%r35, %tid.x;
	setp.ge.s32 	%p1, %r35, %r14;
	@%p1 bra 	$L__BB2_3;
	mov.u32 	%r4, %ntid.x;
	mov.u32 	%r33, %r35;
$L__BB2_2:
	shl.b32 	%r19, %r33, 2;
	mov.u32 	%r20, histoShared;
	add.s32 	%r21, %r20, %r19;
	mov.b32 	%r22, 0;
	st.shared.u32 	[%r21], %r22;
	add.s32 	%r33, %r33, %r4;
	setp.lt.s32 	%p2, %r33, %r14;
	@%p2 bra 	$L__BB2_2;
$L__BB2_3:
	bar.sync 	0;
	add.s32 	%r34, %r1, %r35;
	setp.ge.s32 	%p3, %r34, %r2;
	@%p3 bra 	$L__BB2_6;
	cvt.rn.f32.s32 	%f1, %r14;
	mov.u32 	%r8, %ntid.x;
	cvta.to.global.u64 	%rd1, %rd3;
$L__BB2_5:
	mul.wide.s32 	%rd5, %r34, 4;
	add.s64 	%rd6, %rd1, %rd5;
	ld.global.f32 	%f2, [%rd6];
	mul.f32 	%f3, %f2, %f1;
	cvt.rzi.s32.f32 	%r23, %f3;
	shl.b32 	%r24, %r23, 2;
	mov.u32 	%r25, histoShared;
	add.s32 	%r26, %r25, %r24;
	atom.shared.add.u32 	%r27, [%r26], 1;
	add.s32 	%r34, %r34, %r8;
	setp.lt.s32 	%p4, %r34, %r2;
	@%p4 bra 	$L__BB2_5;
$L__BB2_6:
	setp.ge.s32 	%p5, %r35, %r14;
	bar.sync 	0;
	@%p5 bra 	$L__BB2_9;
	mov.u32 	%r11, %ntid.x;
	cvta.to.global.u64 	%rd2, %rd4;
	mov.u32 	%r29, histoShared;
$L__BB2_8:
	shl.b32 	%r28, %r35, 2;
	add.s32 	%r30, %r29, %r28;
	ld.shared.u32 	%r31, [%r30];
	mul.wide.s32 	%rd7, %r35, 4;
	add.s64 	%rd8, %rd2, %rd7;
	atom.global.add.u32 	%r32, [%rd8], %r31;
	add.s32 	%r35, %r35, %r11;
	setp.lt.s32 	%p6, %r35, %r14;
	@%p6 bra 	$L__BB2_8;
$L__BB2_9:
	ret;

}


// ===== COMPILED SASS (sm_100) =====

	.target	sm_100

	.elftype	@"ET_EXEC"


//--------------------- .note.nv.tkinfo           --------------------------
	.section	.note.nv.tkinfo,"",@"SHT_NOTE"
	.sectionflags	@"SHF_NOTE_NV_TKINFO"
	.tkinfo
        /*0018*/ 	.word	0x00000002
        /*0030*/ 	.string	""
        /*0030*/ 	.string	"ptxas"
        /*0030*/ 	.string	"Cuda compilation tools, release 13.0, V13.0.88"
        /*0030*/ 	.string	"Build cuda_13.0.r13.0/compiler.36424714_0"
        /*0030*/ 	.string	"-arch sm_100 -m 64 "



//--------------------- .note.nv.cuinfo           --------------------------
	.section	.note.nv.cuinfo,"",@"SHT_NOTE"
	.sectionflags	@"SHF_NOTE_NV_CUINFO"
        /*0018*/ 	.short	0x0002
        /*001a*/ 	.short	0x0064
        /*001c*/ 	.short	0x0082
	.zero		2


//--------------------- .nv.info                  --------------------------
	.section	.nv.info,"",@"SHT_CUDA_INFO"
	.align	4


	//----- nvinfo : EIATTR_REGCOUNT
	.align		4
        /*0000*/ 	.byte	0x04, 0x2f
        /*0002*/ 	.short	(.L_1 - .L_0)
	.align		4
.L_0:
        /*0004*/ 	.word	index@(_Z20niepoprawnyHistogramPfPiii)
        /*0008*/ 	.word	0x00000016


	//----- nvinfo : EIATTR_FRAME_SIZE
	.align		4
.L_1:
        /*000c*/ 	.byte	0x04, 0x11
        /*000e*/ 	.short	(.L_3 - .L_2)
	.align		4
.L_2:
        /*0010*/ 	.word	index@(_Z20niepoprawnyHistogramPfPiii)
        /*0014*/ 	.word	0x00000000


	//----- nvinfo : EIATTR_REGCOUNT
	.align		4
.L_3:
        /*0018*/ 	.byte	0x04, 0x2f
        /*001a*/ 	.short	(.L_5 - .L_4)
	.align		4
.L_4:
        /*001c*/ 	.word	index@(_Z15prostyHistogramPfPiii)
        /*0020*/ 	.word	0x00000017


	//----- nvinfo : EIATTR_FRAME_SIZE
	.align		4
.L_5:
        /*0024*/ 	.byte	0x04, 0x11
        /*0026*/ 	.short	(.L_7 - .L_6)
	.align		4
.L_6:
        /*0028*/ 	.word	index@(_Z15prostyHistogramPfPiii)
        /*002c*/ 	.word	0x00000000


	//----- nvinfo : EIATTR_REGCOUNT
	.align		4
.L_7:
        /*0030*/ 	.byte	0x04, 0x2f
        /*0032*/ 	.short	(.L_9 - .L_8)
	.align		4
.L_8:
        /*0034*/ 	.word	index@(_Z15lepszyHistogramPfPiii)
        /*0038*/ 	.word	0x00000010


	//----- nvinfo : EIATTR_FRAME_SIZE
	.align		4
.L_9:
        /*003c*/ 	.byte	0x04, 0x11
        /*003e*/ 	.short	(.L_11 - .L_10)
	.align		4
.L_10:
        /*0040*/ 	.word	index@(_Z15lepszyHistogramPfPiii)
        /*0044*/ 	.word	0x00000000


	//----- nvinfo : EIATTR_MIN_STACK_SIZE
	.align		4
.L_11:
        /*0048*/ 	.byte	0x04, 0x12
        /*004a*/ 	.short	(.L_13 - .L_12)
	.align		4
.L_12:
        /*004c*/ 	.word	index@(_Z15lepszyHistogramPfPiii)
        /*0050*/ 	.word	0x00000000


	//----- nvinfo : EIATTR_MIN_STACK_SIZE
	.align		4
.L_13:
        /*0054*/ 	.byte	0x04, 0x12
        /*0056*/ 	.short	(.L_15 - .L_14)
	.align		4
.L_14:
        /*0058*/ 	.word	index@(_Z15prostyHistogramPfPiii)
        /*005c*/ 	.word	0x00000000


	//----- nvinfo : EIATTR_MIN_STACK_SIZE
	.align		4
.L_15:
        /*0060*/ 	.byte	0x04, 0x12
        /*0062*/ 	.short	(.L_17 - .L_16)
	.align		4
.L_16:
        /*0064*/ 	.word	index@(_Z20niepoprawnyHistogramPfPiii)
        /*0068*/ 	.word	0x00000000
.L_17:


//--------------------- .nv.compat                --------------------------
	.section	.nv.compat,"",@"SHT_CUDA_COMPAT_INFO"
	.align	4
        /*0000*/ 	.byte	0x02, 0x09, 0x00, 0x00, 0x02, 0x02, 0x01, 0x00, 0x02, 0x05, 0x05, 0x00, 0x03, 0x07, 0x01, 0x01
        /*0010*/ 	.byte	0x02, 0x03, 0x00, 0x00, 0x02, 0x06, 0x01, 0x00, 0x04, 0x0b, 0x08, 0x00, 0x09, 0x00, 0x00, 0x00
        /*0020*/ 	.byte	0x00, 0x00, 0x00, 0x00


//--------------------- .nv.info._Z15lepszyHistogramPfPiii --------------------------
	.section	.nv.info._Z15lepszyHistogramPfPiii,"",@"SHT_CUDA_INFO"
	.sectionflags	@""
	.align	4


	//----- nvinfo : EIATTR_CUDA_API_VERSION
	.align		4
        /*0000*/ 	.byte	0x04, 0x37
        /*0002*/ 	.short	(.L_19 - .L_18)
.L_18:
        /*0004*/ 	.word	0x00000082


	//----- nvinfo : EIATTR_KPARAM_INFO
	.align		4
.L_19:
        /*0008*/ 	.byte	0x04, 0x17
        /*000a*/ 	.short	(.L_21 - .L_20)
.L_20:
        /*000c*/ 	.word	0x00000000
        /*0010*/ 	.short	0x0003
        /*0012*/ 	.short	0x0014
        /*0014*/ 	.byte	0x00, 0xf0, 0x11, 0x00


	//----- nvinfo : EIATTR_KPARAM_INFO
	.align		4
.L_21:
        /*0018*/ 	.byte	0x04, 0x17
        /*001a*/ 	.short	(.L_23 - .L_22)
.L_22:
        /*001c*/ 	.word	0x00000000
        /*0020*/ 	.short	0x0002
        /*0022*/ 	.short	0x0010
        /*0024*/ 	.byte	0x00, 0xf0, 0x11, 0x00


	//----- nvinfo : EIATTR_KPARAM_INFO
	.align		4
.L_23:
        /*0028*/ 	.byte	0x04, 0x17
        /*002a*/ 	.short	(.L_25 - .L_24)
.L_24:
        /*002c*/ 	.word	0x00000000
        /*0030*/ 	.short	0x0001
        /*0032*/ 	.short	0x0008
        /*0034*/ 	.byte	0x00, 0xf5, 0x21, 0x00


	//----- nvinfo : EIATTR_KPARAM_INFO
	.align		4
.L_25:
        /*0038*/ 	.byte	0x04, 0x17
        /*003a*/ 	.short	(.L_27 - .L_26)
.L_26:
        /*003c*/ 	.word	0x00000000
        /*0040*/ 	.short	0x0000
        /*0042*/ 	.short	0x0000
        /*0044*/ 	.byte	0x00, 0xf5, 0x21, 0x00


	//----- nvinfo : EIATTR_SPARSE_MMA_MASK
	.align		4
.L_27:
        /*0048*/ 	.byte	0x03, 0x50
        /*004a*/ 	.short	0x0000


	//----- nvinfo : EIATTR_MAXREG_COUNT
	.align		4
        /*004c*/ 	.byte	0x03, 0x1b
        /*004e*/ 	.short	0x00ff


	//----- nvinfo : EIATTR_NUM_BARRIERS
	.align		4
        /*0050*/ 	.byte	0x02, 0x4c
        /*0052*/ 	.byte	0x01
	.zero		1


	//----- nvinfo : EIATTR_MERCURY_ISA_VERSION
	.align		4
        /*0054*/ 	.byte	0x03, 0x5f
        /*0056*/ 	.short	0x0101


	//----- nvinfo : EIATTR_VRC_CTA_INIT_COUNT
	.align		4
        /*0058*/ 	.byte	0x02, 0x4a
	.zero		1
	.zero		1


	//----- nvinfo : EIATTR_EXIT_INSTR_OFFSETS
	.align		4
        /*005c*/ 	.byte	0x04, 0x1c
        /*005e*/ 	.short	(.L_29 - .L_28)


	//   ....[0]....
.L_28:
        /*0060*/ 	.word	0x00000400


	//   ....[1]....
        /*0064*/ 	.word	0x000004d0


	//----- nvinfo : EIATTR_CRS_STACK_SIZE
	.align		4
.L_29:
        /*0068*/ 	.byte	0x04, 0x1e
        /*006a*/ 	.short	(.L_31 - .L_30)
.L_30:
        /*006c*/ 	.word	0x00000000


	//----- nvinfo : EIATTR_CBANK_PARAM_SIZE
	.align		4
.L_31:
        /*0070*/ 	.byte	0x03, 0x19
        /*0072*/ 	.short	0x0018


	//----- nvinfo : EIATTR_PARAM_CBANK
	.align		4
        /*0074*/ 	.byte	0x04, 0x0a
        /*0076*/ 	.short	(.L_33 - .L_32)
	.align		4
.L_32:
        /*0078*/ 	.word	index@(.nv.constant0._Z15lepszyHistogramPfPiii)
        /*007c*/ 	.short	0x0380
        /*007e*/ 	.short	0x0018


	//----- nvinfo : EIATTR_SW_WAR
	.align		4
.L_33:
        /*0080*/ 	.byte	0x04, 0x36
        /*0082*/ 	.short	(.L_35 - .L_34)
.L_34:
        /*0084*/ 	.word	0x00000008
.L_35:


//--------------------- .nv.info._Z15prostyHistogramPfPiii --------------------------
	.section	.nv.info._Z15prostyHistogramPfPiii,"",@"SHT_CUDA_INFO"
	.sectionflags	@""
	.align	4


	//----- nvinfo : EIATTR_CUDA_API_VERSION
	.align		4
        /*0000*/ 	.byte	0x04, 0x37
        /*0002*/ 	.short	(.L_37 - .L_36)
.L_36:
        /*0004*/ 	.word	0x00000082


	//----- nvinfo : EIATTR_KPARAM_INFO
	.align		4
.L_37:
        /*0008*/ 	.byte	0x04, 0x17
        /*000a*/ 	.short	(.L_39 - .L_38)
.L_38:
        /*000c*/ 	.word	0x00000000
        /*0010*/ 	.short	0x0003
        /*0012*/ 	.short	0x0014
        /*0014*/ 	.byte	0x00, 0xf0, 0x11, 0x00


	//----- nvinfo : EIATTR_KPARAM_INFO
	.align		4
.L_39:
        /*0018*/ 	.byte	0x04, 0x17
        /*001a*/ 	.short	(.L_41 - .L_40)
.L_40:
        /*001c*/ 	.word	0x00000000
        /*0020*/ 	.short	0x0002
        /*0022*/ 	.short	0x0010
        /*0024*/ 	.byte	0x00, 0xf0, 0x11, 0x00


	//----- nvinfo : EIATTR_KPARAM_INFO
	.align		4
.L_41:
        /*0028*/ 	.byte	0x04, 0x17
        /*002a*/ 	.short	(.L_43 - .L_42)
.L_42:
        /*002c*/ 	.word	0x00000000
        /*0030*/ 	.short	0x0001
        /*0032*/ 	.short	0x0008
        /*0034*/ 	.byte	0x00, 0xf5, 0x21, 0x00


	//----- nvinfo : EIATTR_KPARAM_INFO
	.align		4
.L_43:
        /*0038*/ 	.byte	0x04, 0x17
        /*003a*/ 	.short	(.L_45 - .L_44)
.L_44:
        /*003c*/ 	.word	0x00000000
        /*0040*/ 	.short	0x0000
        /*0042*/ 	.short	0x0000
        /*0044*/ 	.byte	0x00, 0xf5, 0x21, 0x00


	//----- nvinfo : EIATTR_SPARSE_MMA_MASK
	.align		4
.L_45:
        /*0048*/ 	.byte	0x03, 0x50
        /*004a*/ 	.short	0x0000


	//----- nvinfo : EIATTR_MAXREG_COUNT
	.align		4
        /*004c*/ 	.byte	0x03, 0x1b
        /*004e*/ 	.short	0x00ff


	//----- nvinfo : EIATTR_MERCURY_ISA_VERSION
	.align		4
        /*0050*/ 	.byte	0x03, 0x5f
        /*0052*/ 	.short	0x0101


	//----- nvinfo : EIATTR_VRC_CTA_INIT_COUNT
	.align		4
        /*0054*/ 	.byte	0x02, 0x4a
	.zero		1
	.zero		1


	//----- nvinfo : EIATTR_EXIT_INSTR_OFFSETS
	.align		4
        /*0058*/ 	.byte	0x04, 0x1c
        /*005a*/ 	.short	(.L_47 - .L_46)


	//   ....[0]....
.L_46:
        /*005c*/ 	.word	0x00000090


	//   ....[1]....
        /*0060*/ 	.word	0x000003d0


	//   ....[2]....
        /*0064*/ 	.word	0x000005a0


	//----- nvinfo : EIATTR_CRS_STACK_SIZE
	.align		4
.L_47:
        /*0068*/ 	.byte	0x04, 0x1e
        /*006a*/ 	.short	(.L_49 - .L_48)
.L_48:
        /*006c*/ 	.word	0x00000000


	//----- nvinfo : EIATTR_CBANK_PARAM_SIZE
	.align		4
.L_49:
        /*0070*/ 	.byte	0x03, 0x19
        /*0072*/ 	.short	0x0018


	//----- nvinfo : EIATTR_PARAM_CBANK
	.align		4
        /*0074*/ 	.byte	0x04, 0x0a
        /*0076*/ 	.short	(.L_51 - .L_50)
	.align		4
.L_50:
        /*0078*/ 	.word	index@(.nv.constant0._Z15prostyHistogramPfPiii)
        /*007c*/ 	.short	0x0380
        /*007e*/ 	.short	0x0018


	//----- nvinfo : EIATTR_SW_WAR
	.align		4
.L_51:
        /*0080*/ 	.byte	0x04, 0x36
        /*0082*/ 	.short	(.L_53 - .L_52)
.L_52:
        /*0084*/ 	.word	0x00000008
.L_53:


//--------------------- .nv.info._Z20niepoprawnyHistogramPfPiii --------------------------
	.section	.nv.info._Z20niepoprawnyHistogramPfPiii,"",@"SHT_CUDA_INFO"
	.sectionflags	@""
	.align	4


	//----- nvinfo : EIATTR_CUDA_API_VERSION
	.align		4
        /*0000*/ 	.byte	0x04, 0x37
        /*0002*/ 	.short	(.L_55 - .L_54)
.L_54:
        /*0004*/ 	.word	0x00000082


	//----- nvinfo : EIATTR_KPARAM_INFO
	.align		4
.L_55:
        /*0008*/ 	.byte	0x04, 0x17
        /*000a*/ 	.short	(.L_57 - .L_56)
.L_56:
        /*000c*/ 	.word	0x00000000
        /*0010*/ 	.short	0x0003
        /*0012*/ 	.short	0x0014
        /*0014*/ 	.byte	0x00, 0xf0, 0x11, 0x00


	//----- nvinfo : EIATTR_KPARAM_INFO
	.align		4
.L_57:
        /*0018*/ 	.byte	0x04, 0x17
        /*001a*/ 	.short	(.L_59 - .L_58)
.L_58:
        /*001c*/ 	.word	0x00000000
        /*0020*/ 	.short	0x0002
        /*0022*/ 	.short	0x0010
        /*0024*/ 	.byte	0x00, 0xf0, 0x11, 0x00


	//----- nvinfo : EIATTR_KPARAM_INFO
	.align		4
.L_59:
        /*0028*/ 	.byte	0x04, 0x17
        /*002a*/ 	.short	(.L_61 - .L_60)
.L_60:
        /*002c*/ 	.word	0x00000000
        /*0030*/ 	.short	0x0001
        /*0032*/ 	.short	0x0008
        /*0034*/ 	.byte	0x00, 0xf5, 0x21, 0x00


	//----- nvinfo : EIATTR_KPARAM_INFO
	.align		4
.L_61:
        /*0038*/ 	.byte	0x04, 0x17
        /*003a*/ 	.short	(.L_63 - .L_62)
.L_62:
        /*003c*/ 	.word	0x00000000
        /*0040*/ 	.short	0x0000
        /*0042*/ 	.short	0x0000
        /*0044*/ 	.byte	0x00, 0xf5, 0x21, 0x00


	//----- nvinfo : EIATTR_SPARSE_MMA_MASK
	.align		4
.L_63:
        /*0048*/ 	.byte	0x03, 0x50
        /*004a*/ 	.short	0x0000


	//----- nvinfo : EIATTR_MAXREG_COUNT
	.align		4
        /*004c*/ 	.byte	0x03, 0x1b
        /*004e*/ 	.short	0x00ff


	//----- nvinfo : EIATTR_MERCURY_ISA_VERSION
	.align		4
        /*0050*/ 	.byte	0x03, 0x5f
        /*0052*/ 	.short	0x0101


	//----- nvinfo : EIATTR_VRC_CTA_INIT_COUNT
	.align		4
        /*0054*/ 	.byte	0x02, 0x4a
	.zero		1
	.zero		1


	//----- nvinfo : EIATTR_EXIT_INSTR_OFFSETS
	.align		4
        /*0058*/ 	.byte	0x04, 0x1c
        /*005a*/ 	.short	(.L_65 - .L_64)


	//   ....[0]....
.L_64:
        /*005c*/ 	.word	0x00000090


	//   ....[1]....
        /*0060*/ 	.word	0x000003c0


	//   ....[2]....
        /*0064*/ 	.word	0x00000620


	//----- nvinfo : EIATTR_CRS_STACK_SIZE
	.align		4
.L_65:
        /*0068*/ 	.byte	0x04, 0x1e
        /*006a*/ 	.short	(.L_67 - .L_66)
.L_66:
        /*006c*/ 	.word	0x00000000


	//----- nvinfo : EIATTR_CBANK_PARAM_SIZE
	.align		4
.L_67:
        /*0070*/ 	.byte	0x03, 0x19
        /*0072*/ 	.short	0x0018


	//----- nvinfo : EIATTR_PARAM_CBANK
	.align		4
        /*0074*/ 	.byte	0x04, 0x0a
        /*0076*/ 	.short	(.L_69 - .L_68)
	.align		4
.L_68:
        /*0078*/ 	.word	index@(.nv.constant0._Z20niepoprawnyHistogramPfPiii)
        /*007c*/ 	.short	0x0380
        /*007e*/ 	.short	0x0018


	//----- nvinfo : EIATTR_SW_WAR
	.align		4
.L_69:
        /*0080*/ 	.byte	0x04, 0x36
        /*0082*/ 	.short	(.L_71 - .L_70)
.L_70:
        /*0084*/ 	.word	0x00000008
.L_71:


//--------------------- .nv.callgraph             --------------------------
	.section	.nv.callgraph,"",@"SHT_CUDA_CALLGRAPH"
	.align	4
	.sectionentsize	8
	.align		4
        /*0000*/ 	.word	0x00000000
	.align		4
        /*0004*/ 	.word	0xffffffff
	.align		4
        /*0008*/ 	.word	0x00000000
	.align		4
        /*000c*/ 	.word	0xfffffffe
	.align		4
        /*0010*/ 	.word	0x00000000
	.align		4
        /*0014*/ 	.word	0xfffffffd
	.align		4
        /*0018*/ 	.word	0x00000000
	.align		4
        /*001c*/ 	.word	0xfffffffc


//--------------------- .text._Z15lepszyHistogramPfPiii --------------------------
	.section	.text._Z15lepszyHistogramPfPiii,"ax",@progbits
	.align	128
        .global         _Z15lepszyHistogramPfPiii
        .type           _Z15lepszyHistogramPfPiii,@function
        .size           _Z15lepszyHistogramPfPiii,(.L_x_18 - _Z15lepszyHistogramPfPiii)
        .other          _Z15lepszyHistogramPfPiii,@"STO_CUDA_ENTRY STV_DEFAULT"
_Z15lepszyHistogramPfPiii:
.text._Z15lepszyHistogramPfPiii:
[----:B------:R-:W-:Y:S01]  /*0000*/  LDC R1, c[0x0][0x37c] ;  /* 0x0000df00ff017b82 */ /* 0x000fe20000000800 */
[----:B------:R-:W0:Y:S07]  /*0010*/  LDCU UR4, c[0x0][0x370] ;  /* 0x00006e00ff0477ac */ /* 0x000e2e0008000800 */
[----:B------:R-:W1:Y:S01]  /*0020*/  LDC.64 R2, c[0x0][0x390] ;  /* 0x0000e400ff027b82 */ /* 0x000e620000000a00 */
[----:B------:R-:W-:Y:S01]  /*0030*/  BSSY.RECONVERGENT B0, `(.L_x_0) ;  /* 0x0000027000007945 */ /* 0x000fe20003800200 */
[----:B------:R-:W2:Y:S06]  /*0040*/  LDCU.64 UR8, c[0x0][0x358] ;  /* 0x00006b00ff0877ac */ /* 0x000eac0008000a00 */
[----:B------:R-:W3:Y:S01]  /*0050*/  S2UR UR5, SR_CTAID.X ;  /* 0x00000000000579c3 */ /* 0x000ee20000002500 */
[----:B0-----:R-:W0:Y:S01]  /*0060*/  I2F.U32.RP R0, UR4 ;  /* 0x0000000400007d06 */ /* 0x001e220008209000 */
[----:B------:R-:W-:-:S07]  /*0070*/  ISETP.NE.U32.AND P2, PT, RZ, UR4, PT ;  /* 0x00000004ff007c0c */ /* 0x000fce000bf45070 */
[----:B0-----:R-:W0:Y:S02]  /*0080*/  MUFU.RCP R0, R0 ;  /* 0x0000000000007308 */ /* 0x001e240000001000 */
[----:B0-----:R-:W-:Y:S02]  /*0090*/  VIADD R4, R0, 0xffffffe ;  /* 0x0ffffffe00047836 */ /* 0x001fe40000000000 */
[----:B------:R-:W0:Y:S04]  /*00a0*/  S2R R0, SR_TID.X ;  /* 0x0000000000007919 */ /* 0x000e280000002100 */
[----:B------:R4:W5:Y:S02]  /*00b0*/  F2I.FTZ.U32.TRUNC.NTZ R5, R4 ;  /* 0x0000000400057305 */ /* 0x000964000021f000 */
[----:B----4-:R-:W-:-:S02]  /*00c0*/  IMAD.MOV.U32 R4, RZ, RZ, RZ ;  /* 0x000000ffff047224 */ /* 0x010fc400078e00ff */
[----:B-----5:R-:W-:-:S04]  /*00d0*/  IMAD.MOV R7, RZ, RZ, -R5 ;  /* 0x000000ffff077224 */ /* 0x020fc800078e0a05 */
[----:B------:R-:W-:-:S04]  /*00e0*/  IMAD R7, R7, UR4, RZ ;  /* 0x0000000407077c24 */ /* 0x000fc8000f8e02ff */
[----:B------:R-:W-:-:S06]  /*00f0*/  IMAD.HI.U32 R5, R5, R7, R4 ;  /* 0x0000000705057227 */ /* 0x000fcc00078e0004 */
[----:B-1----:R-:W-:-:S05]  /*0100*/  IMAD.HI.U32 R5, R5, R2, RZ ;  /* 0x0000000205057227 */ /* 0x002fca00078e00ff */
[----:B------:R-:W-:-:S05]  /*0110*/  IADD3 R7, PT, PT, -R5, RZ, RZ ;  /* 0x000000ff05077210 */ /* 0x000fca0007ffe1ff */
[----:B------:R-:W-:-:S05]  /*0120*/  IMAD R2, R7, UR4, R2 ;  /* 0x0000000407027c24 */ /* 0x000fca000f8e0202 */
[----:B------:R-:W-:-:S13]  /*0130*/  ISETP.GE.U32.AND P0, PT, R2, UR4, PT ;  /* 0x0000000402007c0c */ /* 0x000fda000bf06070 */
[----:B------:R-:W-:Y:S02]  /*0140*/  @P0 VIADD R2, R2, -UR4 ;  /* 0x8000000402020c36 */ /* 0x000fe40008000000 */
[----:B------:R-:W-:Y:S01]  /*0150*/  @P0 VIADD R5, R5, 0x1 ;  /* 0x0000000105050836 */ /* 0x000fe20000000000 */
[----:B0-----:R-:W-:Y:S02]  /*0160*/  ISETP.GE.AND P0, PT, R0, R3, PT ;  /* 0x000000030000720c */ /* 0x001fe40003f06270 */
[----:B------:R-:W-:-:S13]  /*0170*/  ISETP.GE.U32.AND P1, PT, R2, UR4, PT ;  /* 0x0000000402007c0c */ /* 0x000fda000bf26070 */
[----:B------:R-:W-:Y:S02]  /*0180*/  @P1 IADD3 R5, PT, PT, R5, 0x1, RZ ;  /* 0x0000000105051810 */ /* 0x000fe40007ffe0ff */
[----:B------:R-:W-:Y:S02]  /*0190*/  @!P2 LOP3.LUT R5, RZ, UR4, RZ, 0x33, !PT ;  /* 0x00000004ff05ac12 */ /* 0x000fe4000f8e33ff */
[----:B------:R-:W-:-:S03]  /*01a0*/  ISETP.GE.AND P2, PT, R0, R3, PT ;  /* 0x000000030000720c */ /* 0x000fc60003f46270 */
[----:B---3--:R-:W-:-:S04]  /*01b0*/  IMAD R2, R5, UR5, RZ ;  /* 0x0000000505027c24 */ /* 0x008fc8000f8e02ff */
[----:B------:R-:W-:Y:S02]  /*01c0*/  IMAD.IADD R8, R5, 0x1, R2 ;  /* 0x0000000105087824 */ /* 0x000fe400078e0202 */
[----:B------:R-:W-:-:S05]  /*01d0*/  IMAD.IADD R7, R2, 0x1, R0 ;  /* 0x0000000102077824 */ /* 0x000fca00078e0200 */
[----:B------:R-:W-:Y:S01]  /*01e0*/  ISETP.GE.AND P1, PT, R7, R8, PT ;  /* 0x000000080700720c */ /* 0x000fe20003f26270 */
[----:B--2---:R-:W-:-:S12]  /*01f0*/  @P2 BRA `(.L_x_1) ;  /* 0x0000000000282947 */ /* 0x004fd80003800000 */
[----:B------:R-:W0:Y:S01]  /*0200*/  S2R R5, SR_CgaCtaId ;  /* 0x0000000000057919 */ /* 0x000e220000008800 */
[----:B------:R-:W1:Y:S01]  /*0210*/  LDC R9, c[0x0][0x360] ;  /* 0x0000d800ff097b82 */ /* 0x000e620000000800 */
[----:B------:R-:W-:Y:S02]  /*0220*/  MOV R4, 0x400 ;  /* 0x0000040000047802 */ /* 0x000fe40000000f00 */
[----:B------:R-:W-:Y:S02]  /*0230*/  MOV R2, R0 ;  /* 0x0000000000027202 */ /* 0x000fe40000000f00 */
[----:B0-----:R-:W-:-:S07]  /*0240*/  LEA R5, R5, R4, 0x18 ;  /* 0x0000000405057211 */ /* 0x001fce00078ec0ff */
.L_x_2:
[----:B------:R-:W-:Y:S02]  /*0250*/  IMAD R4, R2, 0x4, R5 ;  /* 0x0000000402047824 */ /* 0x000fe400078e0205 */
[----:B-1----:R-:W-:-:S03]  /*0260*/  IMAD.IADD R2, R9, 0x1, R2 ;  /* 0x0000000109027824 */ /* 0x002fc600078e0202 */
[----:B------:R0:W-:Y:S02]  /*0270*/  STS [R4], RZ ;  /* 0x000000ff04007388 */ /* 0x0001e40000000800 */
[----:B------:R-:W-:-:S13]  /*0280*/  ISETP.GE.AND P2, PT, R2, R3, PT ;  /* 0x000000030200720c */ /* 0x000fda0003f46270 */
[----:B0-----:R-:W-:Y:S05]  /*0290*/  @!P2 BRA `(.L_x_2) ;  /* 0xfffffffc00eca947 */ /* 0x001fea000383ffff */
.L_x_1:
[----:B------:R-:W-:Y:S05]  /*02a0*/  BSYNC.RECONVERGENT B0 ;  /* 0x0000000000007941 */ /* 0x000fea0003800200 */
.L_x_0:
[----:B------:R-:W-:Y:S06]  /*02b0*/  BAR.SYNC.DEFER_BLOCKING 0x0 ;  /* 0x0000000000007b1d */ /* 0x000fec0000010000 */
[----:B------:R-:W-:Y:S04]  /*02c0*/  BSSY.RECONVERGENT B0, `(.L_x_3) ;  /* 0x0000012000007945 */ /* 0x000fe80003800200 */
[----:B------:R-:W-:Y:S05]  /*02d0*/  @P1 BRA `(.L_x_4) ;  /* 0x0000000000401947 */ /* 0x000fea0003800000 */
[----:B------:R-:W0:Y:S01]  /*02e0*/  S2R R9, SR_CgaCtaId ;  /* 0x0000000000097919 */ /* 0x000e220000008800 */
[----:B------:R-:W1:Y:S01]  /*02f0*/  LDC R12, c[0x0][0x360] ;  /* 0x0000d800ff0c7b82 */ /* 0x000e620000000800 */
[----:B------:R-:W-:-:S07]  /*0300*/  MOV R2, 0x400 ;  /* 0x0000040000027802 */ /* 0x000fce0000000f00 */
[----:B------:R-:W2:Y:S01]  /*0310*/  LDC.64 R4, c[0x0][0x380] ;  /* 0x0000e000ff047b82 */ /* 0x000ea20000000a00 */
[----:B0-----:R-:W-:Y:S02]  /*0320*/  LEA R13, R9, R2, 0x18 ;  /* 0x00000002090d7211 */ /* 0x001fe400078ec0ff */
[----:B------:R-:W-:Y:S02]  /*0330*/  MOV R9, R7 ;  /* 0x0000000700097202 */ /* 0x000fe40000000f00 */
[----:B------:R-:W-:-:S07]  /*0340*/  I2FP.F32.S32 R2, R3 ;  /* 0x0000000300027245 */ /* 0x000fce0000201400 */
.L_x_5:
[----:B--2---:R-:W-:-:S06]  /*0350*/  IMAD.WIDE R6, R9, 0x4, R4 ;  /* 0x0000000409067825 */ /* 0x004fcc00078e0204 */
[----:B------:R-:W2:Y:S01]  /*0360*/  LDG.E R7, desc[UR8][R6.64] ;  /* 0x0000000806077981 */ /* 0x000ea2000c1e1900 */
[----:B-1----:R-:W-:-:S05]  /*0370*/  IMAD.IADD R9, R12, 0x1, R9 ;  /* 0x000000010c097824 */ /* 0x002fca00078e0209 */
[----:B------:R-:W-:Y:S01]  /*0380*/  ISETP.GE.AND P1, PT, R9, R8, PT ;  /* 0x000000080900720c */ /* 0x000fe20003f26270 */
[----:B--2---:R-:W-:-:S06]  /*0390*/  FMUL R10, R2, R7 ;  /* 0x00000007020a7220 */ /* 0x004fcc0000400000 */
[----:B0-----:R-:W0:Y:S02]  /*03a0*/  F2I.TRUNC.NTZ R10, R10 ;  /* 0x0000000a000a7305 */ /* 0x001e24000020f100 */
[----:B0-----:R-:W-:-:S05]  /*03b0*/  IMAD R11, R10, 0x4, R13 ;  /* 0x000000040a0b7824 */ /* 0x001fca00078e020d */
[----:B------:R0:W-:Y:S01]  /*03c0*/  ATOMS.POPC.INC.32 RZ, [R11+URZ] ;  /* 0x000000000bff7f8c */ /* 0x0001e2000d8000ff */
[----:B------:R-:W-:Y:S05]  /*03d0*/  @!P1 BRA `(.L_x_5) ;  /* 0xfffffffc00dc9947 */ /* 0x000fea000383ffff */
.L_x_4:
[----:B------:R-:W-:Y:S05]  /*03e0*/  BSYNC.RECONVERGENT B0 ;  /* 0x0000000000007941 */ /* 0x000fea0003800200 */
.L_x_3:
[----:B------:R-:W-:Y:S06]  /*03f0*/  BAR.SYNC.DEFER_BLOCKING 0x0 ;  /* 0x0000000000007b1d */ /* 0x000fec0000010000 */
[----:B------:R-:W-:Y:S05]  /*0400*/  @P0 EXIT ;  /* 0x000000000000094d */ /* 0x000fea0003800000 */
[----:B------:R-:W1:Y:S01]  /*0410*/  S2UR UR5, SR_CgaCtaId ;  /* 0x00000000000579c3 */ /* 0x000e620000008800 */
[----:B------:R-:W-:Y:S01]  /*0420*/  UMOV UR4, 0x400 ;  /* 0x0000040000047882 */ /* 0x000fe20000000000 */
[----:B------:R-:W2:Y:S06]  /*0430*/  LDCU UR6, c[0x0][0x360] ;  /* 0x00006c00ff0677ac */ /* 0x000eac0008000800 */
[----:B------:R-:W3:Y:S01]  /*0440*/  LDC.64 R6, c[0x0][0x388] ;  /* 0x0000e200ff067b82 */ /* 0x000ee20000000a00 */
[----:B-12---:R-:W-:-:S12]  /*0450*/  ULEA UR4, UR5, UR4, 0x18 ;  /* 0x0000000405047291 */ /* 0x006fd8000f8ec0ff */
.L_x_6:
[C---:B------:R-:W-:Y:S01]  /*0460*/  LEA R2, R0.reuse, UR4, 0x2 ;  /* 0x0000000400027c11 */ /* 0x040fe2000f8e10ff */
[----:B-1-3--:R-:W-:-:S04]  /*0470*/  IMAD.WIDE R4, R0, 0x4, R6 ;  /* 0x0000000400047825 */ /* 0x00afc800078e0206 */
[----:B------:R-:W1:Y:S01]  /*0480*/  LDS R9, [R2] ;  /* 0x0000000002097984 */ /* 0x000e620000000800 */
[----:B------:R-:W-:-:S04]  /*0490*/  IADD3 R0, PT, PT, R0, UR6, RZ ;  /* 0x0000000600007c10 */ /* 0x000fc8000fffe0ff */
[----:B------:R-:W-:Y:S01]  /*04a0*/  ISETP.GE.AND P0, PT, R0, R3, PT ;  /* 0x000000030000720c */ /* 0x000fe20003f06270 */
[----:B-1----:R1:W-:-:S12]  /*04b0*/  REDG.E.ADD.STRONG.GPU desc[UR8][R4.64], R9 ;  /* 0x000000090400798e */ /* 0x0023d8000c12e108 */
[----:B------:R-:W-:Y:S05]  /*04c0*/  @!P0 BRA `(.L_x_6) ;  /* 0xfffffffc00e48947 */ /* 0x000fea000383ffff */
[----:B------:R-:W-:Y:S05]  /*04d0*/  EXIT ;  /* 0x000000000000794d */ /* 0x000fea0003800000 */
.L_x_7:
[----:B------:R-:W-:-:S00]  /*04e0*/  BRA `(.L_x_7) ;  /* 0xfffffffc00fc7947 */ /* 0x000fc0000383ffff */
[----:B------:R-:W-:-:S00]  /*04f0*/  NOP ;  /* 0x0000000000007918 */ /* 0x000fc00000000000 */
        /* <DEDUP_REMOVED lines=8> */
.L_x_18:


//--------------------- .text._Z15prostyHistogramPfPiii --------------------------
	.section	.text._Z15prostyHistogramPfPiii,"ax",@progbits
	.align	128
        .global         _Z15prostyHistogramPfPiii
        .type           _Z15prostyHistogramPfPiii,@function
        .size           _Z15prostyHistogramPfPiii,(.L_x_19 - _Z15prostyHistogramPfPiii)
        .other          _Z15prostyHistogramPfPiii,@"STO_CUDA_ENTRY STV_DEFAULT"
_Z15prostyHistogramPfPiii:
.text._Z15prostyHistogramPfPiii:
[----:B------:R-:W-:Y:S01]  /*0000*/  LDC R1, c[0x0][0x37c] ;  /* 0x0000df00ff017b82 */ /* 0x000fe20000000800 */
[----:B------:R-:W0:Y:S01]  /*0010*/  S2R R7, SR_TID.X ;  /* 0x0000000000077919 */ /* 0x000e220000002100 */
[----:B------:R-:W1:Y:S06]  /*0020*/  LDCU UR4, c[0x0][0x370] ;  /* 0x00006e00ff0477ac */ /* 0x000e6c0008000800 */
[----:B------:R-:W0:Y:S01]  /*0030*/  S2UR UR5, SR_CTAID.X ;  /* 0x00000000000579c3 */ /* 0x000e220000002500 */
[----:B------:R-:W2:Y:S07]  /*0040*/  LDCU UR6, c[0x0][0x390] ;  /* 0x00007200ff0677ac */ /* 0x000eae0008000800 */
[----:B------:R-:W0:Y:S02]  /*0050*/  LDC R0, c[0x0][0x360] ;  /* 0x0000d800ff007b82 */ /* 0x000e240000000800 */
[----:B0-----:R-:W-:-:S02]  /*0060*/  IMAD R7, R0, UR5, R7 ;  /* 0x0000000500077c24 */ /* 0x001fc4000f8e0207 */
[----:B-1----:R-:W-:-:S03]  /*0070*/  IMAD R0, R0, UR4, RZ ;  /* 0x0000000400007c24 */ /* 0x002fc6000f8e02ff */
[----:B--2---:R-:W-:-:S13]  /*0080*/  ISETP.GE.AND P0, PT, R7, UR6, PT ;  /* 0x0000000607007c0c */ /* 0x004fda000bf06270 */
[----:B------:R-:W-:Y:S05]  /*0090*/  @P0 EXIT ;  /* 0x000000000000094d */ /* 0x000fea0003800000 */
[----:B------:R-:W0:Y:S01]  /*00a0*/  I2F.U32.RP R8, R0 ;  /* 0x0000000000087306 */ /* 0x000e220000209000 */
[C---:B------:R-:W-:Y:S01]  /*00b0*/  IMAD.IADD R4, R0.reuse, 0x1, R7 ;  /* 0x0000000100047824 */ /* 0x040fe200078e0207 */
[----:B------:R-:W-:Y:S01]  /*00c0*/  IADD3 R9, PT, PT, RZ, -R0, RZ ;  /* 0x80000000ff097210 */ /* 0x000fe20007ffe0ff */
[----:B------:R-:W1:Y:S01]  /*00d0*/  LDCU UR7, c[0x0][0x394] ;  /* 0x00007280ff0777ac */ /* 0x000e620008000800 */
[----:B------:R-:W-:Y:S01]  /*00e0*/  ISETP.NE.U32.AND P2, PT, R0, RZ, PT ;  /* 0x000000ff0000720c */ /* 0x000fe20003f45070 */
[----:B------:R-:W-:Y:S01]  /*00f0*/  BSSY.RECONVERGENT B0, `(.L_x_8) ;  /* 0x000002d000007945 */ /* 0x000fe20003800200 */
[C---:B------:R-:W-:Y:S01]  /*0100*/  ISETP.GE.AND P0, PT, R4.reuse, UR6, PT ;  /* 0x0000000604007c0c */ /* 0x040fe2000bf06270 */
[----:B------:R-:W2:Y:S01]  /*0110*/  LDCU.64 UR4, c[0x0][0x358] ;  /* 0x00006b00ff0477ac */ /* 0x000ea20008000a00 */
[----:B------:R-:W-:Y:S02]  /*0120*/  VIMNMX R5, PT, PT, R4, UR6, !PT ;  /* 0x0000000604057c48 */ /* 0x000fe4000ffe0100 */
[----:B------:R-:W-:-:S04]  /*0130*/  SEL R6, RZ, 0x1, P0 ;  /* 0x00000001ff067807 */ /* 0x000fc80000000000 */
[----:B------:R-:W-:Y:S01]  /*0140*/  IADD3 R5, PT, PT, R5, -R4, -R6 ;  /* 0x8000000405057210 */ /* 0x000fe20007ffe806 */
[----:B0-----:R-:W0:Y:S02]  /*0150*/  MUFU.RCP R8, R8 ;  /* 0x0000000800087308 */ /* 0x001e240000001000 */
[----:B0-----:R-:W-:-:S06]  /*0160*/  IADD3 R2, PT, PT, R8, 0xffffffe, RZ ;  /* 0x0ffffffe08027810 */ /* 0x001fcc0007ffe0ff */
[----:B------:R0:W3:Y:S02]  /*0170*/  F2I.FTZ.U32.TRUNC.NTZ R3, R2 ;  /* 0x0000000200037305 */ /* 0x0000e4000021f000 */
[----:B0-----:R-:W-:Y:S02]  /*0180*/  HFMA2 R2, -RZ, RZ, 0, 0 ;  /* 0x00000000ff027431 */ /* 0x001fe400000001ff */
[----:B---3--:R-:W-:-:S04]  /*0190*/  IMAD R9, R9, R3, RZ ;  /* 0x0000000309097224 */ /* 0x008fc800078e02ff */
[----:B------:R-:W-:-:S06]  /*01a0*/  IMAD.HI.U32 R8, R3, R9, R2 ;  /* 0x0000000903087227 */ /* 0x000fcc00078e0002 */
[----:B------:R-:W-:-:S04]  /*01b0*/  IMAD.HI.U32 R9, R8, R5, RZ ;  /* 0x0000000508097227 */ /* 0x000fc800078e00ff */
[----:B------:R-:W-:-:S04]  /*01c0*/  IMAD.MOV R2, RZ, RZ, -R9 ;  /* 0x000000ffff027224 */ /* 0x000fc800078e0a09 */
[----:B------:R-:W-:Y:S02]  /*01d0*/  IMAD R5, R0, R2, R5 ;  /* 0x0000000200057224 */ /* 0x000fe400078e0205 */
[----:B------:R-:W0:Y:S03]  /*01e0*/  LDC.64 R2, c[0x0][0x380] ;  /* 0x0000e000ff027b82 */ /* 0x000e260000000a00 */
[----:B------:R-:W-:-:S13]  /*01f0*/  ISETP.GE.U32.AND P0, PT, R5, R0, PT ;  /* 0x000000000500720c */ /* 0x000fda0003f06070 */
[----:B------:R-:W-:Y:S02]  /*0200*/  @P0 IADD3 R5, PT, PT, -R0, R5, RZ ;  /* 0x0000000500050210 */ /* 0x000fe40007ffe1ff */
[----:B------:R-:W-:Y:S02]  /*0210*/  @P0 IADD3 R9, PT, PT, R9, 0x1, RZ ;  /* 0x0000000109090810 */ /* 0x000fe40007ffe0ff */
[-C--:B------:R-:W-:Y:S02]  /*0220*/  ISETP.GE.U32.AND P1, PT, R5, R0.reuse, PT ;  /* 0x000000000500720c */ /* 0x080fe40003f26070 */
[----:B------:R-:W3:Y:S11]  /*0230*/  LDC.64 R4, c[0x0][0x388] ;  /* 0x0000e200ff047b82 */ /* 0x000ef60000000a00 */
[----:B------:R-:W-:Y:S01]  /*0240*/  @P1 VIADD R9, R9, 0x1 ;  /* 0x0000000109091836 */ /* 0x000fe20000000000 */
[----:B------:R-:W-:-:S04]  /*0250*/  @!P2 LOP3.LUT R9, RZ, R0, RZ, 0x33, !PT ;  /* 0x00000000ff09a212 */ /* 0x000fc800078e33ff */
[----:B------:R-:W-:-:S04]  /*0260*/  IADD3 R12, PT, PT, R6, R9, RZ ;  /* 0x00000009060c7210 */ /* 0x000fc80007ffe0ff */
[C---:B------:R-:W-:Y:S02]  /*0270*/  LOP3.LUT R6, R12.reuse, 0x3, RZ, 0xc0, !PT ;  /* 0x000000030c067812 */ /* 0x040fe400078ec0ff */
[----:B------:R-:W-:Y:S02]  /*0280*/  ISETP.GE.U32.AND P1, PT, R12, 0x3, PT ;  /* 0x000000030c00780c */ /* 0x000fe40003f26070 */
[----:B------:R-:W-:Y:S02]  /*0290*/  ISETP.NE.AND P0, PT, R6, 0x3, PT ;  /* 0x000000030600780c */ /* 0x000fe40003f05270 */
[----:B-1----:R-:W-:-:S11]  /*02a0*/  I2FP.F32.S32 R6, UR7 ;  /* 0x0000000700067c45 */ /* 0x002fd60008201400 */
[----:B0-2---:R-:W-:Y:S05]  /*02b0*/  @!P0 BRA `(.L_x_9) ;  /* 0x0000000000408947 */ /* 0x005fea0003800000 */
[----:B------:R-:W0:Y:S01]  /*02c0*/  LDC.64 R8, c[0x0][0x380] ;  /* 0x0000e000ff087b82 */ /* 0x000e220000000a00 */
[----:B------:R-:W-:-:S04]  /*02d0*/  IADD3 R12, PT, PT, R12, 0x1, RZ ;  /* 0x000000010c0c7810 */ /* 0x000fc80007ffe0ff */
[----:B------:R-:W-:-:S03]  /*02e0*/  LOP3.LUT R12, R12, 0x3, RZ, 0xc0, !PT ;  /* 0x000000030c0c7812 */ /* 0x000fc600078ec0ff */
[----:B------:R-:W1:Y:S02]  /*02f0*/  LDC.64 R10, c[0x0][0x388] ;  /* 0x0000e200ff0a7b82 */ /* 0x000e640000000a00 */
[----:B------:R-:W-:-:S07]  /*0300*/  IMAD.MOV R16, RZ, RZ, -R12 ;  /* 0x000000ffff107224 */ /* 0x000fce00078e0a0c */
.L_x_10:
[----:B0-----:R-:W-:-:S06]  /*0310*/  IMAD.WIDE R12, R7, 0x4, R8 ;  /* 0x00000004070c7825 */ /* 0x001fcc00078e0208 */
[----:B--2---:R-:W2:Y:S01]  /*0320*/  LDG.E R13, desc[UR4][R12.64] ;  /* 0x000000040c0d7981 */ /* 0x004ea2000c1e1900 */
[----:B------:R-:W-:Y:S02]  /*0330*/  IADD3 R16, PT, PT, R16, 0x1, RZ ;  /* 0x0000000110107810 */ /* 0x000fe40007ffe0ff */
[----:B------:R-:W-:Y:S02]  /*0340*/  MOV R19, 0x1 ;  /* 0x0000000100137802 */ /* 0x000fe40000000f00 */
[----:B------:R-:W-:Y:S01]  /*0350*/  ISETP.NE.AND P0, PT, R16, RZ, PT ;  /* 0x000000ff1000720c */ /* 0x000fe20003f05270 */
[----:B------:R-:W-:Y:S02]  /*0360*/  IMAD.IADD R7, R0, 0x1, R7 ;  /* 0x0000000100077824 */ /* 0x000fe400078e0207 */
[----:B--2---:R-:W-:-:S04]  /*0370*/  FMUL R17, R6, R13 ;  /* 0x0000000d06117220 */ /* 0x004fc80000400000 */
[----:B------:R-:W1:Y:S02]  /*0380*/  F2I.TRUNC.NTZ R15, R17 ;  /* 0x00000011000f7305 */ /* 0x000e64000020f100 */
[----:B-1----:R-:W-:-:S05]  /*0390*/  IMAD.WIDE R14, R15, 0x4, R10 ;  /* 0x000000040f0e7825 */ /* 0x002fca00078e020a */
[----:B------:R2:W-:Y:S01]  /*03a0*/  REDG.E.ADD.STRONG.GPU desc[UR4][R14.64], R19 ;  /* 0x000000130e00798e */ /* 0x0005e2000c12e104 */
[----:B------:R-:W-:Y:S05]  /*03b0*/  @P0 BRA `(.L_x_10) ;  /* 0xfffffffc00d40947 */ /* 0x000fea000383ffff */
.L_x_9:
[----:B------:R-:W-:Y:S05]  /*03c0*/  BSYNC.RECONVERGENT B0 ;  /* 0x0000000000007941 */ /* 0x000fea0003800200 */
.L_x_8:
[----:B------:R-:W-:Y:S05]  /*03d0*/  @!P1 EXIT ;  /* 0x000000000000994d */ /* 0x000fea0003800000 */
.L_x_11:
[----:B------:R-:W-:-:S05]  /*03e0*/  IMAD.WIDE R16, R7, 0x4, R2 ;  /* 0x0000000407107825 */ /* 0x000fca00078e0202 */
[----:B------:R-:W4:Y:S01]  /*03f0*/  LDG.E R9, desc[UR4][R16.64] ;  /* 0x0000000410097981 */ /* 0x000f22000c1e1900 */
[----:B-1----:R-:W-:Y:S02]  /*0400*/  HFMA2 R8, -RZ, RZ, 0, 5.9604644775390625e-08 ;  /* 0x00000001ff087431 */ /* 0x002fe400000001ff */
[----:B------:R-:W-:-:S04]  /*0410*/  IMAD.WIDE R12, R0, 0x4, R16 ;  /* 0x00000004000c7825 */ /* 0x000fc800078e0210 */
[----:B----4-:R-:W-:-:S06]  /*0420*/  FMUL R9, R6, R9 ;  /* 0x0000000906097220 */ /* 0x010fcc0000400000 */
[----:B------:R-:W3:Y:S02]  /*0430*/  F2I.TRUNC.NTZ R9, R9 ;  /* 0x0000000900097305 */ /* 0x000ee4000020f100 */
[----:B---3--:R-:W-:-:S05]  /*0440*/  IMAD.WIDE R10, R9, 0x4, R4 ;  /* 0x00000004090a7825 */ /* 0x008fca00078e0204 */
[----:B------:R0:W-:Y:S04]  /*0450*/  REDG.E.ADD.STRONG.GPU desc[UR4][R10.64], R8 ;  /* 0x000000080a00798e */ /* 0x0001e8000c12e104 */
[----:B--2---:R-:W2:Y:S01]  /*0460*/  LDG.E R15, desc[UR4][R12.64] ;  /* 0x000000040c0f7981 */ /* 0x004ea2000c1e1900 */
[----:B------:R-:W-:-:S04]  /*0470*/  IMAD.WIDE R16, R0, 0x4, R12 ;  /* 0x0000000400107825 */ /* 0x000fc800078e020c */
[----:B--2---:R-:W-:-:S04]  /*0480*/  FMUL R20, R6, R15 ;  /* 0x0000000f06147220 */ /* 0x004fc80000400000 */
[----:B------:R-:W1:Y:S02]  /*0490*/  F2I.TRUNC.NTZ R15, R20 ;  /* 0x00000014000f7305 */ /* 0x000e64000020f100 */
[----:B-1----:R-:W-:-:S05]  /*04a0*/  IMAD.WIDE R14, R15, 0x4, R4 ;  /* 0x000000040f0e7825 */ /* 0x002fca00078e0204 */
[----:B------:R1:W-:Y:S04]  /*04b0*/  REDG.E.ADD.STRONG.GPU desc[UR4][R14.64], R8 ;  /* 0x000000080e00798e */ /* 0x0003e8000c12e104 */
[----:B------:R-:W2:Y:S01]  /*04c0*/  LDG.E R9, desc[UR4][R16.64] ;  /* 0x0000000410097981 */ /* 0x000ea2000c1e1900 */
[----:B0-----:R-:W-:-:S04]  /*04d0*/  IMAD.WIDE R10, R0, 0x4, R16 ;  /* 0x00000004000a7825 */ /* 0x001fc800078e0210 */
[----:B--2---:R-:W-:-:S06]  /*04e0*/  FMUL R9, R6, R9 ;  /* 0x0000000906097220 */ /* 0x004fcc0000400000 */
[----:B------:R-:W0:Y:S02]  /*04f0*/  F2I.TRUNC.NTZ R9, R9 ;  /* 0x0000000900097305 */ /* 0x000e24000020f100 */
[----:B0-----:R-:W-:-:S05]  /*0500*/  IMAD.WIDE R18, R9, 0x4, R4 ;  /* 0x0000000409127825 */ /* 0x001fca00078e0204 */
[----:B------:R1:W-:Y:S04]  /*0510*/  REDG.E.ADD.STRONG.GPU desc[UR4][R18.64], R8 ;  /* 0x000000081200798e */ /* 0x0003e8000c12e104 */
[----:B------:R-:W2:Y:S01]  /*0520*/  LDG.E R11, desc[UR4][R10.64] ;  /* 0x000000040a0b7981 */ /* 0x000ea2000c1e1900 */
[----:B------:R-:W-:-:S04]  /*0530*/  LEA R7, R0, R7, 0x2 ;  /* 0x0000000700077211 */ /* 0x000fc800078e10ff */
[----:B------:R-:W-:Y:S01]  /*0540*/  ISETP.GE.AND P0, PT, R7, UR6, PT ;  /* 0x0000000607007c0c */ /* 0x000fe2000bf06270 */
[----:B--2---:R-:W-:-:S04]  /*0550*/  FMUL R20, R6, R11 ;  /* 0x0000000b06147220 */ /* 0x004fc80000400000 */
[----:B------:R-:W0:Y:S02]  /*0560*/  F2I.TRUNC.NTZ R13, R20 ;  /* 0x00000014000d7305 */ /* 0x000e24000020f100 */
[----:B0-----:R-:W-:-:S05]  /*0570*/  IMAD.WIDE R12, R13, 0x4, R4 ;  /* 0x000000040d0c7825 */ /* 0x001fca00078e0204 */
[----:B------:R1:W-:Y:S01]  /*0580*/  REDG.E.ADD.STRONG.GPU desc[UR4][R12.64], R8 ;  /* 0x000000080c00798e */ /* 0x0003e2000c12e104 */
[----:B------:R-:W-:Y:S05]  /*0590*/  @!P0 BRA `(.L_x_11) ;  /* 0xfffffffc00908947 */ /* 0x000fea000383ffff */
[----:B------:R-:W-:Y:S05]  /*05a0*/  EXIT ;  /* 0x000000000000794d */ /* 0x000fea0003800000 */
.L_x_12:
        /* <DEDUP_REMOVED lines=13> */
.L_x_19:


//--------------------- .text._Z20niepoprawnyHistogramPfPiii --------------------------
	.section	.text._Z20niepoprawnyHistogramPfPiii,"ax",@progbits
	.align	128
        .global         _Z20niepoprawnyHistogramPfPiii
        .type           _Z20niepoprawnyHistogramPfPiii,@function
        .size           _Z20niepoprawnyHistogramPfPiii,(.L_x_20 - _Z20niepoprawnyHistogramPfPiii)
        .other          _Z20niepoprawnyHistogramPfPiii,@"STO_CUDA_ENTRY STV_DEFAULT"
_Z20niepoprawnyHistogramPfPiii:
.text._Z20niepoprawnyHistogramPfPiii:
        /* <DEDUP_REMOVED lines=11> */
[C---:B------:R-:W-:Y:S01]  /*00b0*/  IADD3 R2, PT, PT, R0.reuse, R3, RZ ;  /* 0x0000000300027210 */ /* 0x040fe20007ffe0ff */
[----:B------:R-:W-:Y:S01]  /*00c0*/  IMAD.MOV R9, RZ, RZ, -R0 ;  /* 0x000000ffff097224 */ /* 0x000fe200078e0a00 */
[----:B------:R-:W-:Y:S01]  /*00d0*/  ISETP.NE.U32.AND P2, PT, R0, RZ, PT ;  /* 0x000000ff0000720c */ /* 0x000fe20003f45070 */
[----:B------:R-:W1:Y:S01]  /*00e0*/  LDCU UR7, c[0x0][0x394] ;  /* 0x00007280ff0777ac */ /* 0x000e620008000800 */
[C---:B------:R-:W-:Y:S01]  /*00f0*/  ISETP.GE.AND P0, PT, R2.reuse, UR6, PT ;  /* 0x0000000602007c0c */ /* 0x040fe2000bf06270 */
[----:B------:R-:W-:Y:S01]  /*0100*/  BSSY.RECONVERGENT B0, `(.L_x_13) ;  /* 0x000002b000007945 */ /* 0x000fe20003800200 */
[----:B------:R-:W-:Y:S01]  /*0110*/  VIMNMX R7, PT, PT, R2, UR6, !PT ;  /* 0x0000000602077c48 */ /* 0x000fe2000ffe0100 */
[----:B------:R-:W2:Y:S01]  /*0120*/  LDCU.64 UR4, c[0x0][0x358] ;  /* 0x00006b00ff0477ac */ /* 0x000ea20008000a00 */
[----:B------:R-:W-:-:S04]  /*0130*/  SEL R6, RZ, 0x1, P0 ;  /* 0x00000001ff067807 */ /* 0x000fc80000000000 */
[----:B------:R-:W-:Y:S01]  /*0140*/  IADD3 R7, PT, PT, R7, -R2, -R6 ;  /* 0x8000000207077210 */ /* 0x000fe20007ffe806 */
[----:B0-----:R-:W0:Y:S02]  /*0150*/  MUFU.RCP R8, R8 ;  /* 0x0000000800087308 */ /* 0x001e240000001000 */
[----:B0-----:R-:W-:-:S06]  /*0160*/  IADD3 R4, PT, PT, R8, 0xffffffe, RZ ;  /* 0x0ffffffe08047810 */ /* 0x001fcc0007ffe0ff */
[----:B------:R0:W3:Y:S02]  /*0170*/  F2I.FTZ.U32.TRUNC.NTZ R5, R4 ;  /* 0x0000000400057305 */ /* 0x0000e4000021f000 */
[----:B0-----:R-:W-:Y:S02]  /*0180*/  IMAD.MOV.U32 R4, RZ, RZ, RZ ;  /* 0x000000ffff047224 */ /* 0x001fe400078e00ff */
[----:B---3--:R-:W-:-:S04]  /*0190*/  IMAD R9, R9, R5, RZ ;  /* 0x0000000509097224 */ /* 0x008fc800078e02ff */
[----:B------:R-:W-:-:S06]  /*01a0*/  IMAD.HI.U32 R8, R5, R9, R4 ;  /* 0x0000000905087227 */ /* 0x000fcc00078e0004 */
[----:B------:R-:W-:-:S05]  /*01b0*/  IMAD.HI.U32 R5, R8, R7, RZ ;  /* 0x0000000708057227 */ /* 0x000fca00078e00ff */
[----:B------:R-:W-:-:S05]  /*01c0*/  IADD3 R2, PT, PT, -R5, RZ, RZ ;  /* 0x000000ff05027210 */ /* 0x000fca0007ffe1ff */
[----:B------:R-:W-:-:S05]  /*01d0*/  IMAD R7, R0, R2, R7 ;  /* 0x0000000200077224 */ /* 0x000fca00078e0207 */
[----:B------:R-:W-:-:S13]  /*01e0*/  ISETP.GE.U32.AND P0, PT, R7, R0, PT ;  /* 0x000000000700720c */ /* 0x000fda0003f06070 */
[----:B------:R-:W-:Y:S01]  /*01f0*/  @P0 IMAD.IADD R7, R7, 0x1, -R0 ;  /* 0x0000000107070824 */ /* 0x000fe200078e0a00 */
[----:B------:R-:W-:-:S04]  /*0200*/  @P0 IADD3 R5, PT, PT, R5, 0x1, RZ ;  /* 0x0000000105050810 */ /* 0x000fc80007ffe0ff */
[----:B------:R-:W-:-:S13]  /*0210*/  ISETP.GE.U32.AND P1, PT, R7, R0, PT ;  /* 0x000000000700720c */ /* 0x000fda0003f26070 */
[----:B------:R-:W-:Y:S01]  /*0220*/  @P1 VIADD R5, R5, 0x1 ;  /* 0x0000000105051836 */ /* 0x000fe20000000000 */
[----:B------:R-:W-:-:S04]  /*0230*/  @!P2 LOP3.LUT R5, RZ, R0, RZ, 0x33, !PT ;  /* 0x00000000ff05a212 */ /* 0x000fc800078e33ff */
[----:B------:R-:W-:-:S04]  /*0240*/  IADD3 R8, PT, PT, R6, R5, RZ ;  /* 0x0000000506087210 */ /* 0x000fc80007ffe0ff */
[C---:B------:R-:W-:Y:S02]  /*0250*/  LOP3.LUT R2, R8.reuse, 0x3, RZ, 0xc0, !PT ;  /* 0x0000000308027812 */ /* 0x040fe400078ec0ff */
[----:B------:R-:W-:Y:S02]  /*0260*/  ISETP.GE.U32.AND P1, PT, R8, 0x3, PT ;  /* 0x000000030800780c */ /* 0x000fe40003f26070 */
[----:B------:R-:W-:Y:S02]  /*0270*/  ISETP.NE.AND P0, PT, R2, 0x3, PT ;  /* 0x000000030200780c */ /* 0x000fe40003f05270 */
[----:B-1----:R-:W-:-:S11]  /*0280*/  I2FP.F32.S32 R2, UR7 ;  /* 0x0000000700027c45 */ /* 0x002fd60008201400 */
[----:B--2---:R-:W-:Y:S05]  /*0290*/  @!P0 BRA `(.L_x_14) ;  /* 0x0000000000448947 */ /* 0x004fea0003800000 */
[----:B------:R-:W0:Y:S01]  /*02a0*/  LDC.64 R4, c[0x0][0x380] ;  /* 0x0000e000ff047b82 */ /* 0x000e220000000a00 */
[----:B------:R-:W-:-:S04]  /*02b0*/  IADD3 R8, PT, PT, R8, 0x1, RZ ;  /* 0x0000000108087810 */ /* 0x000fc80007ffe0ff */
[----:B------:R-:W-:-:S03]  /*02c0*/  LOP3.LUT R8, R8, 0x3, RZ, 0xc0, !PT ;  /* 0x0000000308087812 */ /* 0x000fc600078ec0ff */
[----:B------:R-:W1:Y:S02]  /*02d0*/  LDC.64 R6, c[0x0][0x388] ;  /* 0x0000e200ff067b82 */ /* 0x000e640000000a00 */
[----:B------:R-:W-:-:S07]  /*02e0*/  IMAD.MOV R12, RZ, RZ, -R8 ;  /* 0x000000ffff0c7224 */ /* 0x000fce00078e0a08 */
.L_x_15:
[----:B0-----:R-:W-:-:S06]  /*02f0*/  IMAD.WIDE R8, R3, 0x4, R4 ;  /* 0x0000000403087825 */ /* 0x001fcc00078e0204 */
[----:B--2---:R-:W2:Y:S02]  /*0300*/  LDG.E R9, desc[UR4][R8.64] ;  /* 0x0000000408097981 */ /* 0x004ea4000c1e1900 */
[----:B--2---:R-:W-:-:S04]  /*0310*/  FMUL R13, R2, R9 ;  /* 0x00000009020d7220 */ /* 0x004fc80000400000 */
[----:B------:R-:W1:Y:S02]  /*0320*/  F2I.TRUNC.NTZ R11, R13 ;  /* 0x0000000d000b7305 */ /* 0x000e64000020f100 */
[----:B-1----:R-:W-:-:S05]  /*0330*/  IMAD.WIDE R10, R11, 0x4, R6 ;  /* 0x000000040b0a7825 */ /* 0x002fca00078e0206 */
[----:B------:R-:W2:Y:S01]  /*0340*/  LDG.E R14, desc[UR4][R10.64] ;  /* 0x000000040a0e7981 */ /* 0x000ea2000c1e1900 */
[----:B------:R-:W-:Y:S01]  /*0350*/  IADD3 R12, PT, PT, R12, 0x1, RZ ;  /* 0x000000010c0c7810 */ /* 0x000fe20007ffe0ff */
[----:B------:R-:W-:-:S03]  /*0360*/  IMAD.IADD R3, R0, 0x1, R3 ;  /* 0x0000000100037824 */ /* 0x000fc600078e0203 */
[----:B------:R-:W-:Y:S02]  /*0370*/  ISETP.NE.AND P0, PT, R12, RZ, PT ;  /* 0x000000ff0c00720c */ /* 0x000fe40003f05270 */
[----:B--2---:R-:W-:-:S05]  /*0380*/  IADD3 R15, PT, PT, R14, 0x1, RZ ;  /* 0x000000010e0f7810 */ /* 0x004fca0007ffe0ff */
[----:B------:R2:W-:Y:S06]  /*0390*/  STG.E desc[UR4][R10.64], R15 ;  /* 0x0000000f0a007986 */ /* 0x0005ec000c101904 */
[----:B------:R-:W-:Y:S05]  /*03a0*/  @P0 BRA `(.L_x_15) ;  /* 0xfffffffc00d00947 */ /* 0x000fea000383ffff */
.L_x_14:
[----:B------:R-:W-:Y:S05]  /*03b0*/  BSYNC.RECONVERGENT B0 ;  /* 0x0000000000007941 */ /* 0x000fea0003800200 */
.L_x_13:
[----:B------:R-:W-:Y:S05]  /*03c0*/  @!P1 EXIT ;  /* 0x000000000000994d */ /* 0x000fea0003800000 */
.L_x_16:
[----:B0-----:R-:W2:Y:S02]  /*03d0*/  LDC.64 R4, c[0x0][0x380] ;  /* 0x0000e000ff047b82 */ /* 0x001ea40000000a00 */
[----:B--2---:R-:W-:-:S06]  /*03e0*/  IMAD.WIDE R10, R3, 0x4, R4 ;  /* 0x00000004030a7825 */ /* 0x004fcc00078e0204 */
[----:B------:R-:W0:Y:S01]  /*03f0*/  LDC.64 R4, c[0x0][0x388] ;  /* 0x0000e200ff047b82 */ /* 0x000e220000000a00 */
[----:B------:R-:W2:Y:S02]  /*0400*/  LDG.E R7, desc[UR4][R10.64] ;  /* 0x000000040a077981 */ /* 0x000ea4000c1e1900 */
[----:B--2---:R-:W-:-:S04]  /*0410*/  FMUL R12, R2, R7 ;  /* 0x00000007020c7220 */ /* 0x004fc80000400000 */
[----:B------:R-:W0:Y:S02]  /*0420*/  F2I.TRUNC.NTZ R7, R12 ;  /* 0x0000000c00077305 */ /* 0x000e24000020f100 */
[----:B0-----:R-:W-:-:S05]  /*0430*/  IMAD.WIDE R6, R7, 0x4, R4 ;  /* 0x0000000407067825 */ /* 0x001fca00078e0204 */
[----:B------:R-:W2:Y:S02]  /*0440*/  LDG.E R8, desc[UR4][R6.64] ;  /* 0x0000000406087981 */ /* 0x000ea4000c1e1900 */
[----:B--2---:R-:W-:Y:S01]  /*0450*/  IADD3 R15, PT, PT, R8, 0x1, RZ ;  /* 0x00000001080f7810 */ /* 0x004fe20007ffe0ff */
[----:B------:R-:W-:-:S04]  /*0460*/  IMAD.WIDE R8, R0, 0x4, R10 ;  /* 0x0000000400087825 */ /* 0x000fc800078e020a */
[----:B------:R0:W-:Y:S04]  /*0470*/  STG.E desc[UR4][R6.64], R15 ;  /* 0x0000000f06007986 */ /* 0x0001e8000c101904 */
[----:B------:R-:W2:Y:S02]  /*0480*/  LDG.E R13, desc[UR4][R8.64] ;  /* 0x00000004080d7981 */ /* 0x000ea4000c1e1900 */
[----:B--2---:R-:W-:-:S04]  /*0490*/  FMUL R14, R2, R13 ;  /* 0x0000000d020e7220 */ /* 0x004fc80000400000 */
[----:B------:R-:W1:Y:S02]  /*04a0*/  F2I.TRUNC.NTZ R11, R14 ;  /* 0x0000000e000b7305 */ /* 0x000e64000020f100 */
[----:B-1----:R-:W-:-:S05]  /*04b0*/  IMAD.WIDE R10, R11, 0x4, R4 ;  /* 0x000000040b0a7825 */ /* 0x002fca00078e0204 */
[----:B------:R-:W2:Y:S02]  /*04c0*/  LDG.E R13, desc[UR4][R10.64] ;  /* 0x000000040a0d7981 */ /* 0x000ea4000c1e1900 */
[----:B--2---:R-:W-:Y:S01]  /*04d0*/  IADD3 R17, PT, PT, R13, 0x1, RZ ;  /* 0x000000010d117810 */ /* 0x004fe20007ffe0ff */
[----:B------:R-:W-:-:S04]  /*04e0*/  IMAD.WIDE R12, R0, 0x4, R8 ;  /* 0x00000004000c7825 */ /* 0x000fc800078e0208 */
[----:B------:R1:W-:Y:S04]  /*04f0*/  STG.E desc[UR4][R10.64], R17 ;  /* 0x000000110a007986 */ /* 0x0003e8000c101904 */
[----:B------:R-:W2:Y:S02]  /*0500*/  LDG.E R19, desc[UR4][R12.64] ;  /* 0x000000040c137981 */ /* 0x000ea4000c1e1900 */
[----:B--2---:R-:W-:-:S04]  /*0510*/  FMUL R19, R2, R19 ;  /* 0x0000001302137220 */ /* 0x004fc80000400000 */
[----:B0-----:R-:W0:Y:S02]  /*0520*/  F2I.TRUNC.NTZ R7, R19 ;  /* 0x0000001300077305 */ /* 0x001e24000020f100 */
[----:B0-----:R-:W-:-:S05]  /*0530*/  IMAD.WIDE R6, R7, 0x4, R4 ;  /* 0x0000000407067825 */ /* 0x001fca00078e0204 */
[----:B------:R-:W2:Y:S02]  /*0540*/  LDG.E R8, desc[UR4][R6.64] ;  /* 0x0000000406087981 */ /* 0x000ea4000c1e1900 */
[----:B--2---:R-:W-:Y:S02]  /*0550*/  VIADD R15, R8, 0x1 ;  /* 0x00000001080f7836 */ /* 0x004fe40000000000 */
[----:B------:R-:W-:-:S03]  /*0560*/  IMAD.WIDE R8, R0, 0x4, R12 ;  /* 0x0000000400087825 */ /* 0x000fc600078e020c */
[----:B------:R0:W-:Y:S04]  /*0570*/  STG.E desc[UR4][R6.64], R15 ;  /* 0x0000000f06007986 */ /* 0x0001e8000c101904 */
[----:B------:R-:W2:Y:S02]  /*0580*/  LDG.E R9, desc[UR4][R8.64] ;  /* 0x0000000408097981 */ /* 0x000ea4000c1e1900 */
[----:B--2---:R-:W-:-:S04]  /*0590*/  FMUL R14, R2, R9 ;  /* 0x00000009020e7220 */ /* 0x004fc80000400000 */
[----:B-1----:R-:W1:Y:S02]  /*05a0*/  F2I.TRUNC.NTZ R11, R14 ;  /* 0x0000000e000b7305 */ /* 0x002e64000020f100 */
[----:B-1----:R-:W-:-:S05]  /*05b0*/  IMAD.WIDE R4, R11, 0x4, R4 ;  /* 0x000000040b047825 */ /* 0x002fca00078e0204 */
[----:B------:R-:W2:Y:S01]  /*05c0*/  LDG.E R10, desc[UR4][R4.64] ;  /* 0x00000004040a7981 */ /* 0x000ea2000c1e1900 */
[----:B------:R-:W-:-:S04]  /*05d0*/  LEA R3, R0, R3, 0x2 ;  /* 0x0000000300037211 */ /* 0x000fc800078e10ff */
[----:B------:R-:W-:Y:S02]  /*05e0*/  ISETP.GE.AND P0, PT, R3, UR6, PT ;  /* 0x0000000603007c0c */ /* 0x000fe4000bf06270 */
[----:B--2---:R-:W-:-:S05]  /*05f0*/  IADD3 R11, PT, PT, R10, 0x1, RZ ;  /* 0x000000010a0b7810 */ /* 0x004fca0007ffe0ff */
[----:B------:R0:W-:Y:S06]  /*0600*/  STG.E desc[UR4][R4.64], R11 ;  /* 0x0000000b04007986 */ /* 0x0001ec000c101904 */
[----:B------:R-:W-:Y:S05]  /*0610*/  @!P0 BRA `(.L_x_16) ;  /* 0xfffffffc006c8947 */ /* 0x000fea000383ffff */
[----:B------:R-:W-:Y:S05]  /*0620*/  EXIT ;  /* 0x000000000000794d */ /* 0x000fea0003800000 */
.L_x_17:
        /* <DEDUP_REMOVED lines=13> */
.L_x_20:


//--------------------- .nv.shared._Z15lepszyHistogramPfPiii --------------------------
	.section	.nv.shared._Z15lepszyHistogramPfPiii,"aw",@nobits
	.sectionflags	@""
	.align	16
	.zero		1024


//--------------------- .nv.shared.reserved.0     --------------------------
	.section	.nv.shared.reserved.0,"aw",@nobits
	.weak		__nv_reservedSMEM_offset_0_alias
	.size		__nv_reservedSMEM_offset_0_alias, 0, 64
	.other		__nv_reservedSMEM_offset_0_alias,@"STO_CUDA_RESERVED_SHARED STV_DEFAULT"
__nv_reservedSMEM_offset_0_alias:
	.zero		0
	.zero		64


//--------------------- .nv.shared._Z15prostyHistogramPfPiii --------------------------
	.section	.nv.shared._Z15prostyHistogramPfPiii,"aw",@nobits
	.sectionflags	@""
	.align	16
	.zero		1024


//--------------------- .nv.shared._Z20niepoprawnyHistogramPfPiii --------------------------
	.section	.nv.shared._Z20niepoprawnyHistogramPfPiii,"aw",@nobits
	.sectionflags	@""
	.align	16
	.zero		1024


//--------------------- .nv.constant0._Z15lepszyHistogramPfPiii --------------------------
	.section	.nv.constant0._Z15lepszyHistogramPfPiii,"a",@progbits
	.sectionflags	@""
	.align	4
.nv.constant0._Z15lepszyHistogramPfPiii:
	.zero		920


//--------------------- .nv.constant0._Z15prostyHistogramPfPiii --------------------------
	.section	.nv.constant0._Z15prostyHistogramPfPiii,"a",@progbits
	.sectionflags	@""
	.align	4
.nv.constant0._Z15prostyHistogramPfPiii:
	.zero		920


//--------------------- .nv.constant0._Z20niepoprawnyHistogramPfPiii --------------------------
	.section	.nv.constant0._Z20niepoprawnyHistogramPfPiii,"a",@progbits
	.sectionflags	@""
	.align	4
.nv.constant0._Z20niepoprawnyHistogramPfPiii:
	.zero		920


//--------------------- SYMBOLS --------------------------

	.type		.nv.reservedSmem.offset0,@object
	.size		.nv.reservedSmem.offset0,0x4
	.type		.nv.reservedSmem.cap,@object
	.size		.nv.reservedSmem.cap,0x4
